	.headerflags	@"EF_CUDA_TEXMODE_UNIFIED EF_CUDA_64BIT_ADDRESS EF_CUDA_ACCELERATORS EF_CUDA_SM90 EF_CUDA_VIRTUAL_SM(EF_CUDA_SM90)"
	.elftype	@"ET_EXEC"


//--------------------- .nv.info                  --------------------------
	.section	.nv.info,"",@"SHT_CUDA_INFO"
	.align	4


	//----- nvinfo : EIATTR_REGCOUNT
	.align		4
        /*0000*/ 	.byte	0x04, 0x2f
        /*0002*/ 	.short	(.L_1 - .L_0)
	.align		4
.L_0:
        /*0004*/ 	.word	index@(triton_poi_fused__softmax_2)
        /*0008*/ 	.word	0x0000000e


	//----- nvinfo : EIATTR_MIN_STACK_SIZE
	.align		4
.L_1:
        /*000c*/ 	.byte	0x04, 0x12
        /*000e*/ 	.short	(.L_3 - .L_2)
	.align		4
.L_2:
        /*0010*/ 	.word	index@(triton_poi_fused__softmax_2)
        /*0014*/ 	.word	0x00000000


	//----- nvinfo : EIATTR_FRAME_SIZE
	.align		4
.L_3:
        /*0018*/ 	.byte	0x04, 0x11
        /*001a*/ 	.short	(.L_5 - .L_4)
	.align		4
.L_4:
        /*001c*/ 	.word	index@(triton_poi_fused__softmax_2)
        /*0020*/ 	.word	0x00000000


	//----- nvinfo : EIATTR_MIN_STACK_SIZE
	.align		4
.L_5:
        /*0024*/ 	.byte	0x04, 0x12
        /*0026*/ 	.short	(.L_7 - .L_6)
	.align		4
.L_6:
        /*0028*/ 	.word	index@(triton_poi_fused__softmax_2)
        /*002c*/ 	.word	0x00000000
.L_7:


//--------------------- .nv.info.triton_poi_fused__softmax_2 --------------------------
	.section	.nv.info.triton_poi_fused__softmax_2,"",@"SHT_CUDA_INFO"
	.sectionflags	@""
	.align	4


	//----- nvinfo : EIATTR_CUDA_API_VERSION
	.align		4
        /*0000*/ 	.byte	0x04, 0x37
        /*0002*/ 	.short	(.L_9 - .L_8)
.L_8:
        /*0004*/ 	.word	0x0000007c


	//----- nvinfo : EIATTR_KPARAM_INFO
	.align		4
.L_9:
        /*0008*/ 	.byte	0x04, 0x17
        /*000a*/ 	.short	(.L_11 - .L_10)
.L_10:
        /*000c*/ 	.word	0x00000000
        /*0010*/ 	.short	0x0002
        /*0012*/ 	.short	0x0010
        /*0014*/ 	.byte	0x00, 0xf0, 0x11, 0x00


	//----- nvinfo : EIATTR_KPARAM_INFO
	.align		4
.L_11:
        /*0018*/ 	.byte	0x04, 0x17
        /*001a*/ 	.short	(.L_13 - .L_12)
.L_12:
        /*001c*/ 	.word	0x00000000
        /*0020*/ 	.short	0x0001
        /*0022*/ 	.short	0x0008
        /*0024*/ 	.byte	0x00, 0xf4, 0x21, 0x00


	//----- nvinfo : EIATTR_KPARAM_INFO
	.align		4
.L_13:
        /*0028*/ 	.byte	0x04, 0x17
        /*002a*/ 	.short	(.L_15 - .L_14)
.L_14:
        /*002c*/ 	.word	0x00000000
        /*0030*/ 	.short	0x0000
        /*0032*/ 	.short	0x0000
        /*0034*/ 	.byte	0x00, 0xf4, 0x21, 0x00


	//----- nvinfo : EIATTR_SPARSE_MMA_MASK
	.align		4
.L_15:
        /*0038*/ 	.byte	0x03, 0x50
        /*003a*/ 	.short	0x0000


	//----- nvinfo : EIATTR_MAXREG_COUNT
	.align		4
        /*003c*/ 	.byte	0x03, 0x1b
        /*003e*/ 	.short	0x00ff


	//----- nvinfo : EIATTR_EXIT_INSTR_OFFSETS
	.align		4
        /*0040*/ 	.byte	0x04, 0x1c
        /*0042*/ 	.short	(.L_17 - .L_16)


	//   ....[0]....
.L_16:
        /*0044*/ 	.word	0x00000350


	//   ....[1]....
        /*0048*/ 	.word	0x00000370


	//----- nvinfo : EIATTR_REQNTID
	.align		4
.L_17:
        /*004c*/ 	.byte	0x04, 0x10
        /*004e*/ 	.short	(.L_19 - .L_18)
.L_18:
        /*0050*/ 	.word	0x00000020
        /*0054*/ 	.word	0x00000001
        /*0058*/ 	.word	0x00000001


	//----- nvinfo : EIATTR_CBANK_PARAM_SIZE
	.align		4
.L_19:
        /*005c*/ 	.byte	0x03, 0x19
        /*005e*/ 	.short	0x0014


	//----- nvinfo : EIATTR_PARAM_CBANK
	.align		4
        /*0060*/ 	.byte	0x04, 0x0a
        /*0062*/ 	.short	(.L_21 - .L_20)
	.align		4
.L_20:
        /*0064*/ 	.word	index@(.nv.constant0.triton_poi_fused__softmax_2)
        /*0068*/ 	.short	0x0210
        /*006a*/ 	.short	0x0014


	//----- nvinfo : EIATTR_SW_WAR
	.align		4
.L_21:
        /*006c*/ 	.byte	0x04, 0x36
        /*006e*/ 	.short	(.L_23 - .L_22)
.L_22:
        /*0070*/ 	.word	0x00000008
.L_23:


//--------------------- .nv.callgraph             --------------------------
	.section	.nv.callgraph,"",@"SHT_CUDA_CALLGRAPH"
	.align	4
	.sectionentsize	8
	.align		4
        /*0000*/ 	.word	0x00000000
	.align		4
        /*0004*/ 	.word	0xffffffff
	.align		4
        /*0008*/ 	.word	0x00000000
	.align		4
        /*000c*/ 	.word	0xfffffffe
	.align		4
        /*0010*/ 	.word	0x00000000
	.align		4
        /*0014*/ 	.word	0xfffffffd
	.align		4
        /*0018*/ 	.word	0x00000000
	.align		4
        /*001c*/ 	.word	0xfffffffc


//--------------------- .text.triton_poi_fused__softmax_2 --------------------------
	.section	.text.triton_poi_fused__softmax_2,"ax",@progbits
	.align	128
        .global         triton_poi_fused__softmax_2
        .type           triton_poi_fused__softmax_2,@function
        .size           triton_poi_fused__softmax_2,(.L_x_1 - triton_poi_fused__softmax_2)
        .other          triton_poi_fused__softmax_2,@"STO_CUDA_ENTRY STV_DEFAULT"
triton_poi_fused__softmax_2:
.text.triton_poi_fused__softmax_2:
[----:B------:R-:W0:Y:S02]  /*0000*/  LDC R1, c[0x0][0x28] ;  /* 0x00000a00ff017b82 */ /* 0x000e240000000800 */
[----:B------:R-:W1:Y:S01]  /*0010*/  S2R R0, SR_TID.X ;  /* 0x0000000000007919 */ /* 0x000e620000002100 */
[----:B------:R-:W2:Y:S01]  /*0020*/  LDC.64 R2, c[0x0][0x210] ;  /* 0x00008400ff027b82 */ /* 0x000ea20000000a00 */
[----:B------:R-:W-:Y:S01]  /*0030*/  HFMA2.MMA R6, -RZ, RZ, 0, 0 ;  /* 0x00000000ff067435 */ /* 0x000fe200000001ff */
[----:B------:R-:W-:Y:S01]  /*0040*/  MOV R9, RZ ;  /* 0x000000ff00097202 */ /* 0x000fe20000000f00 */
[----:B------:R-:W3:Y:S01]  /*0050*/  S2R R7, SR_CTAID.X ;  /* 0x0000000000077919 */ /* 0x000ee20000002500 */
[----:B------:R-:W-:Y:S01]  /*0060*/  ULDC.64 UR4, c[0x0][0x208] ;  /* 0x0000820000047ab9 */ /* 0x000fe20000000a00 */
[----:B-1----:R-:W-:Y:S02]  /*0070*/  LOP3.LUT R0, R0, 0x1f, RZ, 0xc0, !PT ;  /* 0x0000001f00007812 */ /* 0x002fe400078ec0ff */
[----:B---3--:R-:W-:Y:S02]  /*0080*/  SHF.R.U32.HI R4, RZ, 0x1a, R7 ;  /* 0x0000001aff047819 */ /* 0x008fe40000011607 */
[----:B------:R-:W-:-:S02]  /*0090*/  LEA R7, R7, R0, 0x5 ;  /* 0x0000000007077211 */ /* 0x000fc400078e28ff */
[----:B------:R-:W-:Y:S02]  /*00a0*/  SGXT.U32 R0, R4, 0x1 ;  /* 0x000000010400781a */ /* 0x000fe40000000000 */
[----:B------:R-:W-:Y:S02]  /*00b0*/  ISETP.GE.AND P0, PT, R7, 0x20, PT ;  /* 0x000000200700780c */ /* 0x000fe40003f06270 */
[----:B------:R-:W-:-:S04]  /*00c0*/  IADD3 R0, R7, R0, RZ ;  /* 0x0000000007007210 */ /* 0x000fc80007ffe0ff */
[----:B------:R-:W-:-:S05]  /*00d0*/  LOP3.LUT R5, R0, 0xfffffffe, RZ, 0xc0, !PT ;  /* 0xfffffffe00057812 */ /* 0x000fca00078ec0ff */
[----:B--2---:R-:W-:-:S05]  /*00e0*/  IMAD.WIDE R4, R5, 0x4, R2 ;  /* 0x0000000405047825 */ /* 0x004fca00078e0202 */
[----:B------:R-:W2:Y:S04]  /*00f0*/  @!P0 LDG.E.EL R6, desc[UR4][R4.64] ;  /* 0x0000000404068981 */ /* 0x000ea8000c2e1900 */
[----:B------:R-:W3:Y:S01]  /*0100*/  @!P0 LDG.E.EL R9, desc[UR4][R4.64+0x4] ;  /* 0x0000040404098981 */ /* 0x000ee2000c2e1900 */
[----:B------:R-:W-:Y:S01]  /*0110*/  HFMA2.MMA R0, -RZ, RZ, 0, 0 ;  /* 0x00000000ff007435 */ /* 0x000fe200000001ff */
[----:B------:R-:W-:-:S09]  /*0120*/  IMAD.WIDE R2, R7, 0x4, R2 ;  /* 0x0000000407027825 */ /* 0x000fd200078e0202 */
[----:B------:R-:W4:Y:S01]  /*0130*/  @!P0 LDG.E R0, desc[UR4][R2.64] ;  /* 0x0000000402008981 */ /* 0x000f22000c1e1900 */
[C---:B--2---:R-:W-:Y:S02]  /*0140*/  FSETP.NAN.AND P2, PT, R6.reuse, R6, PT ;  /* 0x000000060600720b */ /* 0x044fe40003f48000 */
[----:B---3--:R-:W-:-:S04]  /*0150*/  FSETP.GT.AND P1, PT, R6, R9, PT ;  /* 0x000000090600720b */ /* 0x008fc80003f24000 */
[----:B------:R-:W-:-:S04]  /*0160*/  FSEL R11, R6, R9, P1 ;  /* 0x00000009060b7208 */ /* 0x000fc80000800000 */
[----:B------:R-:W-:-:S05]  /*0170*/  FSEL R11, R6, R11, P2 ;  /* 0x0000000b060b7208 */ /* 0x000fca0001000000 */
[C---:B------:R-:W-:Y:S01]  /*0180*/  FADD R9, -R11.reuse, R9 ;  /* 0x000000090b097221 */ /* 0x040fe20000000100 */
[C---:B------:R-:W-:Y:S01]  /*0190*/  FADD R6, -R11.reuse, R6 ;  /* 0x000000060b067221 */ /* 0x040fe20000000100 */
[----:B----4-:R-:W-:Y:S02]  /*01a0*/  FADD R0, -R11, R0 ;  /* 0x000000000b007221 */ /* 0x010fe40000000100 */
[----:B------:R-:W-:Y:S01]  /*01b0*/  FMUL R9, R9, 1.4426950216293334961 ;  /* 0x3fb8aa3b09097820 */ /* 0x000fe20000400000 */
[----:B------:R-:W-:Y:S01]  /*01c0*/  FMUL R6, R6, 1.4426950216293334961 ;  /* 0x3fb8aa3b06067820 */ /* 0x000fe20000400000 */
[----:B------:R-:W-:-:S03]  /*01d0*/  FMUL R0, R0, 1.4426950216293334961 ;  /* 0x3fb8aa3b00007820 */ /* 0x000fc60000400000 */
[----:B------:R-:W-:Y:S02]  /*01e0*/  FSETP.GEU.AND P2, PT, R9, -126, PT ;  /* 0xc2fc00000900780b */ /* 0x000fe40003f4e000 */
[----:B------:R-:W-:-:S11]  /*01f0*/  FSETP.GEU.AND P1, PT, R6, -126, PT ;  /* 0xc2fc00000600780b */ /* 0x000fd60003f2e000 */
[----:B------:R-:W-:Y:S02]  /*0200*/  @!P2 FMUL R9, R9, 0.5 ;  /* 0x3f0000000909a820 */ /* 0x000fe40000400000 */
[----:B------:R-:W-:Y:S02]  /*0210*/  @!P1 FMUL R6, R6, 0.5 ;  /* 0x3f00000006069820 */ /* 0x000fe40000400000 */
[----:B------:R-:W1:Y:S08]  /*0220*/  MUFU.EX2 R3, R9 ;  /* 0x0000000900037308 */ /* 0x000e700000000800 */
[----:B------:R-:W2:Y:S01]  /*0230*/  MUFU.EX2 R2, R6 ;  /* 0x0000000600027308 */ /* 0x000ea20000000800 */
[----:B-1----:R-:W-:Y:S01]  /*0240*/  @!P2 FMUL R3, R3, R3 ;  /* 0x000000030303a220 */ /* 0x002fe20000400000 */
[----:B------:R-:W-:Y:S01]  /*0250*/  FSETP.GEU.AND P2, PT, R0, -126, PT ;  /* 0xc2fc00000000780b */ /* 0x000fe20003f4e000 */
[----:B--2---:R-:W-:-:S04]  /*0260*/  @!P1 FMUL R2, R2, R2 ;  /* 0x0000000202029220 */ /* 0x004fc80000400000 */
[----:B------:R-:W-:-:S08]  /*0270*/  FADD R5, R2, R3 ;  /* 0x0000000302057221 */ /* 0x000fd00000000000 */
[----:B------:R-:W-:Y:S01]  /*0280*/  @!P2 FMUL R0, R0, 0.5 ;  /* 0x3f0000000000a820 */ /* 0x000fe20000400000 */
[----:B------:R-:W1:Y:S01]  /*0290*/  LDC.64 R2, c[0x0][0x218] ;  /* 0x00008600ff027b82 */ /* 0x000e620000000a00 */
[C---:B------:R-:W-:Y:S02]  /*02a0*/  FSETP.GT.AND P1, PT, R5.reuse, 8.50705917302346158658e+37, PT ;  /* 0x7e8000000500780b */ /* 0x040fe40003f24000 */
[----:B------:R-:W2:Y:S01]  /*02b0*/  MUFU.EX2 R4, R0 ;  /* 0x0000000000047308 */ /* 0x000ea20000000800 */
[----:B------:R-:W-:-:S10]  /*02c0*/  FSETP.GEU.AND P3, PT, R5, 1.175494350822287508e-38, PT ;  /* 0x008000000500780b */ /* 0x000fd40003f6e000 */
[----:B------:R-:W-:Y:S01]  /*02d0*/  @P1 FMUL R5, R5, 0.25 ;  /* 0x3e80000005051820 */ /* 0x000fe20000400000 */
[----:B--2---:R-:W-:-:S03]  /*02e0*/  @!P2 FMUL R4, R4, R4 ;  /* 0x000000040404a220 */ /* 0x004fc60000400000 */
[----:B------:R-:W-:Y:S01]  /*02f0*/  @!P3 FMUL R5, R5, 16777216 ;  /* 0x4b8000000505b820 */ /* 0x000fe20000400000 */
[----:B------:R-:W-:Y:S01]  /*0300*/  @P1 FMUL R4, R4, 0.25 ;  /* 0x3e80000004041820 */ /* 0x000fe20000400000 */
[----:B-1----:R-:W-:-:S04]  /*0310*/  IMAD.WIDE R2, R7, 0x4, R2 ;  /* 0x0000000407027825 */ /* 0x002fc800078e0202 */
[----:B------:R-:W1:Y:S01]  /*0320*/  MUFU.RCP R5, R5 ;  /* 0x0000000500057308 */ /* 0x000e620000001000 */
[----:B------:R-:W-:-:S04]  /*0330*/  @!P3 FMUL R4, R4, 16777216 ;  /* 0x4b8000000404b820 */ /* 0x000fc80000400000 */
[----:B-1----:R-:W-:Y:S01]  /*0340*/  FMUL R7, R5, R4 ;  /* 0x0000000405077220 */ /* 0x002fe20000400000 */
[----:B------:R-:W-:Y:S06]  /*0350*/  @P0 EXIT ;  /* 0x000000000000094d */ /* 0x000fec0003800000 */
[----:B------:R-:W-:Y:S01]  /*0360*/  STG.E desc[UR4][R2.64], R7 ;  /* 0x0000000702007986 */ /* 0x000fe2000c101904 */
[----:B------:R-:W-:Y:S05]  /*0370*/  EXIT ;  /* 0x000000000000794d */ /* 0x000fea0003800000 */
.L_x_0:
[----:B------:R-:W-:-:S00]  /*0380*/  BRA `(.L_x_0) ;  /* 0xfffffffc00fc7947 */ /* 0x000fc0000383ffff */
[----:B------:R-:W-:-:S00]  /*0390*/  NOP ;  /* 0x0000000000007918 */ /* 0x000fc00000000000 */
        /* <DEDUP_REMOVED lines=14> */
.L_x_1:


//--------------------- .nv.constant0.triton_poi_fused__softmax_2 --------------------------
	.section	.nv.constant0.triton_poi_fused__softmax_2,"a",@progbits
	.sectionflags	@""
	.align	4
.nv.constant0.triton_poi_fused__softmax_2:
	.zero		548
